	.headerflags	@"EF_CUDA_TEXMODE_UNIFIED EF_CUDA_64BIT_ADDRESS EF_CUDA_ACCELERATORS EF_CUDA_SM90 EF_CUDA_VIRTUAL_SM(EF_CUDA_SM90)"
	.elftype	@"ET_EXEC"


//--------------------- .nv.info                  --------------------------
	.section	.nv.info,"",@"SHT_CUDA_INFO"
	.align	4


	//----- nvinfo : EIATTR_REGCOUNT
	.align		4
        /*0000*/ 	.byte	0x04, 0x2f
        /*0002*/ 	.short	(.L_3 - .L_2)
	.align		4
.L_2:
        /*0004*/ 	.word	index@(triton_poi_fused__native_batch_norm_legit_no_training__prelu_kernel_5)
        /*0008*/ 	.word	0x00000012


	//----- nvinfo : EIATTR_MIN_STACK_SIZE
	.align		4
.L_3:
        /*000c*/ 	.byte	0x04, 0x12
        /*000e*/ 	.short	(.L_5 - .L_4)
	.align		4
.L_4:
        /*0010*/ 	.word	index@(triton_poi_fused__native_batch_norm_legit_no_training__prelu_kernel_5)
        /*0014*/ 	.word	0x00000000


	//----- nvinfo : EIATTR_FRAME_SIZE
	.align		4
.L_5:
        /*0018*/ 	.byte	0x04, 0x11
        /*001a*/ 	.short	(.L_7 - .L_6)
	.align		4
.L_6:
        /*001c*/ 	.word	index@(triton_poi_fused__native_batch_norm_legit_no_training__prelu_kernel_5)
        /*0020*/ 	.word	0x00000000


	//----- nvinfo : EIATTR_MIN_STACK_SIZE
	.align		4
.L_7:
        /*0024*/ 	.byte	0x04, 0x12
        /*0026*/ 	.short	(.L_9 - .L_8)
	.align		4
.L_8:
        /*0028*/ 	.word	index@(triton_poi_fused__native_batch_norm_legit_no_training__prelu_kernel_5)
        /*002c*/ 	.word	0x00000000
.L_9:


//--------------------- .nv.info.triton_poi_fused__native_batch_norm_legit_no_training__prelu_kernel_5 --------------------------
	.section	.nv.info.triton_poi_fused__native_batch_norm_legit_no_training__prelu_kernel_5,"",@"SHT_CUDA_INFO"
	.sectionflags	@""
	.align	4


	//----- nvinfo : EIATTR_CUDA_API_VERSION
	.align		4
        /*0000*/ 	.byte	0x04, 0x37
        /*0002*/ 	.short	(.L_11 - .L_10)
.L_10:
        /*0004*/ 	.word	0x0000007c


	//----- nvinfo : EIATTR_KPARAM_INFO
	.align		4
.L_11:
        /*0008*/ 	.byte	0x04, 0x17
        /*000a*/ 	.short	(.L_13 - .L_12)
.L_12:
        /*000c*/ 	.word	0x00000000
        /*0010*/ 	.short	0x0007
        /*0012*/ 	.short	0x0038
        /*0014*/ 	.byte	0x00, 0xf0, 0x11, 0x00


	//----- nvinfo : EIATTR_KPARAM_INFO
	.align		4
.L_13:
        /*0018*/ 	.byte	0x04, 0x17
        /*001a*/ 	.short	(.L_15 - .L_14)
.L_14:
        /*001c*/ 	.word	0x00000000
        /*0020*/ 	.short	0x0006
        /*0022*/ 	.short	0x0030
        /*0024*/ 	.byte	0x00, 0xf4, 0x21, 0x00


	//----- nvinfo : EIATTR_KPARAM_INFO
	.align		4
.L_15:
        /*0028*/ 	.byte	0x04, 0x17
        /*002a*/ 	.short	(.L_17 - .L_16)
.L_16:
        /*002c*/ 	.word	0x00000000
        /*0030*/ 	.short	0x0005
        /*0032*/ 	.short	0x0028
        /*0034*/ 	.byte	0x00, 0xf4, 0x21, 0x00


	//----- nvinfo : EIATTR_KPARAM_INFO
	.align		4
.L_17:
        /*0038*/ 	.byte	0x04, 0x17
        /*003a*/ 	.short	(.L_19 - .L_18)
.L_18:
        /*003c*/ 	.word	0x00000000
        /*0040*/ 	.short	0x0004
        /*0042*/ 	.short	0x0020
        /*0044*/ 	.byte	0x00, 0xf4, 0x21, 0x00


	//----- nvinfo : EIATTR_KPARAM_INFO
	.align		4
.L_19:
        /*0048*/ 	.byte	0x04, 0x17
        /*004a*/ 	.short	(.L_21 - .L_20)
.L_20:
        /*004c*/ 	.word	0x00000000
        /*0050*/ 	.short	0x0003
        /*0052*/ 	.short	0x0018
        /*0054*/ 	.byte	0x00, 0xf4, 0x21, 0x00


	//----- nvinfo : EIATTR_KPARAM_INFO
	.align		4
.L_21:
        /*0058*/ 	.byte	0x04, 0x17
        /*005a*/ 	.short	(.L_23 - .L_22)
.L_22:
        /*005c*/ 	.word	0x00000000
        /*0060*/ 	.short	0x0002
        /*0062*/ 	.short	0x0010
        /*0064*/ 	.byte	0x00, 0xf4, 0x21, 0x00


	//----- nvinfo : EIATTR_KPARAM_INFO
	.align		4
.L_23:
        /*0068*/ 	.byte	0x04, 0x17
        /*006a*/ 	.short	(.L_25 - .L_24)
.L_24:
        /*006c*/ 	.word	0x00000000
        /*0070*/ 	.short	0x0001
        /*0072*/ 	.short	0x0008
        /*0074*/ 	.byte	0x00, 0xf4, 0x21, 0x00


	//----- nvinfo : EIATTR_KPARAM_INFO
	.align		4
.L_25:
        /*0078*/ 	.byte	0x04, 0x17
        /*007a*/ 	.short	(.L_27 - .L_26)
.L_26:
        /*007c*/ 	.word	0x00000000
        /*0080*/ 	.short	0x0000
        /*0082*/ 	.short	0x0000
        /*0084*/ 	.byte	0x00, 0xf4, 0x21, 0x00


	//----- nvinfo : EIATTR_SPARSE_MMA_MASK
	.align		4
.L_27:
        /*0088*/ 	.byte	0x03, 0x50
        /*008a*/ 	.short	0x0000


	//----- nvinfo : EIATTR_MAXREG_COUNT
	.align		4
        /*008c*/ 	.byte	0x03, 0x1b
        /*008e*/ 	.short	0x00ff


	//----- nvinfo : EIATTR_EXIT_INSTR_OFFSETS
	.align		4
        /*0090*/ 	.byte	0x04, 0x1c
        /*0092*/ 	.short	(.L_29 - .L_28)


	//   ....[0]....
.L_28:
        /*0094*/ 	.word	0x00000400


	//----- nvinfo : EIATTR_REQNTID
	.align		4
.L_29:
        /*0098*/ 	.byte	0x04, 0x10
        /*009a*/ 	.short	(.L_31 - .L_30)
.L_30:
        /*009c*/ 	.word	0x00000100
        /*00a0*/ 	.word	0x00000001
        /*00a4*/ 	.word	0x00000001


	//----- nvinfo : EIATTR_CBANK_PARAM_SIZE
	.align		4
.L_31:
        /*00a8*/ 	.byte	0x03, 0x19
        /*00aa*/ 	.short	0x003c


	//----- nvinfo : EIATTR_PARAM_CBANK
	.align		4
        /*00ac*/ 	.byte	0x04, 0x0a
        /*00ae*/ 	.short	(.L_33 - .L_32)
	.align		4
.L_32:
        /*00b0*/ 	.word	index@(.nv.constant0.triton_poi_fused__native_batch_norm_legit_no_training__prelu_kernel_5)
        /*00b4*/ 	.short	0x0210
        /*00b6*/ 	.short	0x003c


	//----- nvinfo : EIATTR_SW_WAR
	.align		4
.L_33:
        /*00b8*/ 	.byte	0x04, 0x36
        /*00ba*/ 	.short	(.L_35 - .L_34)
.L_34:
        /*00bc*/ 	.word	0x00000008
.L_35:


//--------------------- .nv.callgraph             --------------------------
	.section	.nv.callgraph,"",@"SHT_CUDA_CALLGRAPH"
	.align	4
	.sectionentsize	8
	.align		4
        /*0000*/ 	.word	0x00000000
	.align		4
        /*0004*/ 	.word	0xffffffff
	.align		4
        /*0008*/ 	.word	0x00000000
	.align		4
        /*000c*/ 	.word	0xfffffffe
	.align		4
        /*0010*/ 	.word	0x00000000
	.align		4
        /*0014*/ 	.word	0xfffffffd
	.align		4
        /*0018*/ 	.word	0x00000000
	.align		4
        /*001c*/ 	.word	0xfffffffc


//--------------------- .nv.constant4             --------------------------
	.section	.nv.constant4,"a",@progbits
	.align	8
	.align		8
.nv.constant4:
        /*0000*/ 	.dword	_$_str
	.align		8
        /*0008*/ 	.dword	_$_str_$_2


//--------------------- .text.triton_poi_fused__native_batch_norm_legit_no_training__prelu_kernel_5 --------------------------
	.section	.text.triton_poi_fused__native_batch_norm_legit_no_training__prelu_kernel_5,"ax",@progbits
	.align	128
        .global         triton_poi_fused__native_batch_norm_legit_no_training__prelu_kernel_5
        .type           triton_poi_fused__native_batch_norm_legit_no_training__prelu_kernel_5,@function
        .size           triton_poi_fused__native_batch_norm_legit_no_training__prelu_kernel_5,(.L_x_1 - triton_poi_fused__native_batch_norm_legit_no_training__prelu_kernel_5)
        .other          triton_poi_fused__native_batch_norm_legit_no_training__prelu_kernel_5,@"STO_CUDA_ENTRY STV_DEFAULT"
triton_poi_fused__native_batch_norm_legit_no_training__prelu_kernel_5:
.text.triton_poi_fused__native_batch_norm_legit_no_training__prelu_kernel_5:
[----:B------:R-:W-:Y:S01]  /*0000*/  LDC R1, c[0x0][0x28] ;  /* 0x00000a00ff017b82 */ /* 0x000fe20000000800 */
[----:B------:R-:W1:Y:S07]  /*0010*/  S2R R0, SR_TID.X ;  /* 0x0000000000007919 */ /* 0x000e6e0000002100 */
[----:B------:R-:W2:Y:S01]  /*0020*/  LDC.64 R2, c[0x0][0x228] ;  /* 0x00008a00ff027b82 */ /* 0x000ea20000000a00 */
[----:B------:R-:W-:Y:S01]  /*0030*/  ULDC.64 UR4, c[0x0][0x208] ;  /* 0x0000820000047ab9 */ /* 0x000fe20000000a00 */
[----:B------:R-:W3:Y:S06]  /*0040*/  S2R R7, SR_CTAID.X ;  /* 0x0000000000077919 */ /* 0x000eec0000002500 */
[----:B------:R-:W4:Y:S08]  /*0050*/  LDC.64 R8, c[0x0][0x220] ;  /* 0x00008800ff087b82 */ /* 0x000f300000000a00 */
[----:B------:R-:W5:Y:S08]  /*0060*/  LDC.64 R10, c[0x0][0x230] ;  /* 0x00008c00ff0a7b82 */ /* 0x000f700000000a00 */
[----:B------:R-:W5:Y:S01]  /*0070*/  LDC.64 R12, c[0x0][0x238] ;  /* 0x00008e00ff0c7b82 */ /* 0x000f620000000a00 */
[----:B-1----:R-:W-:-:S07]  /*0080*/  SHF.L.U32 R0, R0, 0x1, RZ ;  /* 0x0000000100007819 */ /* 0x002fce00000006ff */
[----:B------:R-:W1:Y:S01]  /*0090*/  LDC.64 R14, c[0x0][0x240] ;  /* 0x00009000ff0e7b82 */ /* 0x000e620000000a00 */
[----:B---3--:R-:W-:Y:S02]  /*00a0*/  SHF.R.S32.HI R5, RZ, 0x16, R7 ;  /* 0x00000016ff057819 */ /* 0x008fe40000011407 */
[----:B------:R-:W-:Y:S02]  /*00b0*/  LOP3.LUT R0, R0, 0x1fe, RZ, 0xc0, !PT ;  /* 0x000001fe00007812 */ /* 0x000fe400078ec0ff */
[----:B------:R-:W-:Y:S02]  /*00c0*/  SGXT R5, R5, 0x1 ;  /* 0x000000010505781a */ /* 0x000fe40000000200 */
[----:B------:R-:W-:Y:S02]  /*00d0*/  LEA R0, R7, R0, 0x9 ;  /* 0x0000000007007211 */ /* 0x000fe400078e48ff */
[----:B------:R-:W3:Y:S02]  /*00e0*/  LDC.64 R6, c[0x0][0x218] ;  /* 0x00008600ff067b82 */ /* 0x000ee40000000a00 */
[----:B------:R-:W-:-:S04]  /*00f0*/  LEA.HI R5, R5, R0, RZ, 0x5 ;  /* 0x0000000005057211 */ /* 0x000fc800078f28ff */
[----:B------:R-:W-:-:S04]  /*0100*/  LOP3.LUT R5, R5, 0xffffffe0, RZ, 0xc0, !PT ;  /* 0xffffffe005057812 */ /* 0x000fc800078ec0ff */
[----:B------:R-:W-:-:S05]  /*0110*/  IADD3 R4, R0, -R5, RZ ;  /* 0x8000000500047210 */ /* 0x000fca0007ffe0ff */
[----:B--2---:R-:W-:-:S06]  /*0120*/  IMAD.WIDE R2, R4, 0x4, R2 ;  /* 0x0000000404027825 */ /* 0x004fcc00078e0202 */
[----:B------:R-:W2:Y:S01]  /*0130*/  LDG.E.EL.64 R2, desc[UR4][R2.64] ;  /* 0x0000000402027981 */ /* 0x000ea2000c2e1b00 */
[----:B----4-:R-:W-:-:S04]  /*0140*/  IMAD.WIDE R8, R4, 0x4, R8 ;  /* 0x0000000404087825 */ /* 0x010fc800078e0208 */
[----:B---3--:R-:W-:Y:S02]  /*0150*/  IMAD.WIDE R6, R0, 0x4, R6 ;  /* 0x0000000400067825 */ /* 0x008fe400078e0206 */
[----:B------:R-:W3:Y:S04]  /*0160*/  LDG.E.EL.64 R8, desc[UR4][R8.64] ;  /* 0x0000000408087981 */ /* 0x000ee8000c2e1b00 */
[----:B------:R-:W3:Y:S01]  /*0170*/  LDG.E.64 R6, desc[UR4][R6.64] ;  /* 0x0000000406067981 */ /* 0x000ee2000c1e1b00 */
[----:B-----5:R-:W-:-:S04]  /*0180*/  IMAD.WIDE R10, R4, 0x4, R10 ;  /* 0x00000004040a7825 */ /* 0x020fc800078e020a */
[C---:B0-----:R-:W-:Y:S02]  /*0190*/  IMAD.WIDE R12, R4.reuse, 0x4, R12 ;  /* 0x00000004040c7825 */ /* 0x041fe400078e020c */
[----:B------:R-:W4:Y:S04]  /*01a0*/  LDG.E.EL.64 R10, desc[UR4][R10.64] ;  /* 0x000000040a0a7981 */ /* 0x000f28000c2e1b00 */
[----:B------:R-:W4:Y:S01]  /*01b0*/  LDG.E.EL.64 R12, desc[UR4][R12.64] ;  /* 0x000000040c0c7981 */ /* 0x000f22000c2e1b00 */
[----:B-1----:R-:W-:-:S06]  /*01c0*/  IMAD.WIDE R4, R4, 0x4, R14 ;  /* 0x0000000404047825 */ /* 0x002fcc00078e020e */
[----:B------:R-:W5:Y:S01]  /*01d0*/  LDG.E.EL.64 R4, desc[UR4][R4.64] ;  /* 0x0000000404047981 */ /* 0x000f62000c2e1b00 */
[----:B--2---:R-:W-:Y:S01]  /*01e0*/  FADD R2, R2, 9.9999997473787516356e-06 ;  /* 0x3727c5ac02027421 */ /* 0x004fe20000000000 */
[----:B------:R-:W-:-:S03]  /*01f0*/  FADD R3, R3, 9.9999997473787516356e-06 ;  /* 0x3727c5ac03037421 */ /* 0x000fc60000000000 */
[----:B------:R-:W0:Y:S08]  /*0200*/  MUFU.SQRT R14, R2 ;  /* 0x00000002000e7308 */ /* 0x000e300000002000 */
[----:B------:R-:W1:Y:S01]  /*0210*/  MUFU.SQRT R15, R3 ;  /* 0x00000003000f7308 */ /* 0x000e620000002000 */
[C---:B0-----:R-:W-:Y:S02]  /*0220*/  FSETP.GT.AND P0, PT, R14.reuse, 8.50705917302346158658e+37, PT ;  /* 0x7e8000000e00780b */ /* 0x041fe40003f04000 */
[----:B------:R-:W-:-:S02]  /*0230*/  FSETP.GEU.AND P2, PT, R14, 1.175494350822287508e-38, PT ;  /* 0x008000000e00780b */ /* 0x000fc40003f4e000 */
[C---:B-1----:R-:W-:Y:S02]  /*0240*/  FSETP.GT.AND P1, PT, R15.reuse, 8.50705917302346158658e+37, PT ;  /* 0x7e8000000f00780b */ /* 0x042fe40003f24000 */
[----:B------:R-:W-:-:S07]  /*0250*/  FSETP.GEU.AND P3, PT, R15, 1.175494350822287508e-38, PT ;  /* 0x008000000f00780b */ /* 0x000fce0003f6e000 */
[----:B------:R-:W-:Y:S01]  /*0260*/  @P0 FMUL R14, R14, 0.25 ;  /* 0x3e8000000e0e0820 */ /* 0x000fe20000400000 */
[----:B------:R-:W-:-:S03]  /*0270*/  HFMA2.MMA R2, -RZ, RZ, 1.625, 0 ;  /* 0x3e800000ff027435 */ /* 0x000fc600000001ff */
[----:B------:R-:W-:Y:S01]  /*0280*/  @!P2 FMUL R14, R14, 16777216 ;  /* 0x4b8000000e0ea820 */ /* 0x000fe20000400000 */
[----:B------:R-:W-:-:S04]  /*0290*/  @P1 FMUL R15, R15, 0.25 ;  /* 0x3e8000000f0f1820 */ /* 0x000fc80000400000 */
[----:B------:R-:W-:Y:S01]  /*02a0*/  @!P3 FMUL R15, R15, 16777216 ;  /* 0x4b8000000f0fb820 */ /* 0x000fe20000400000 */
[----:B------:R-:W0:Y:S01]  /*02b0*/  MUFU.RCP R14, R14 ;  /* 0x0000000e000e7308 */ /* 0x000e220000001000 */
[----:B------:R-:W-:-:S07]  /*02c0*/  FSEL R3, R2, 1, P0 ;  /* 0x3f80000002037808 */ /* 0x000fce0000000000 */
[----:B------:R-:W1:Y:S01]  /*02d0*/  MUFU.RCP R15, R15 ;  /* 0x0000000f000f7308 */ /* 0x000e620000001000 */
[----:B------:R-:W-:Y:S01]  /*02e0*/  FSEL R2, R2, 1, P1 ;  /* 0x3f80000002027808 */ /* 0x000fe20000800000 */
[----:B------:R-:W-:Y:S01]  /*02f0*/  @!P2 FMUL R3, R3, 16777216 ;  /* 0x4b8000000303a820 */ /* 0x000fe20000400000 */
[----:B---3--:R-:W-:-:S03]  /*0300*/  FADD R7, R7, -R9 ;  /* 0x8000000907077221 */ /* 0x008fc60000000000 */
[----:B------:R-:W-:Y:S01]  /*0310*/  @!P3 FMUL R2, R2, 16777216 ;  /* 0x4b8000000202b820 */ /* 0x000fe20000400000 */
[----:B------:R-:W-:Y:S01]  /*0320*/  FADD R6, R6, -R8 ;  /* 0x8000000806067221 */ /* 0x000fe20000000000 */
[----:B0-----:R-:W-:Y:S02]  /*0330*/  FMUL R9, R14, R3 ;  /* 0x000000030e097220 */ /* 0x001fe40000400000 */
[----:B-1----:R-:W-:Y:S02]  /*0340*/  FMUL R8, R15, R2 ;  /* 0x000000020f087220 */ /* 0x002fe40000400000 */
[----:B------:R-:W0:Y:S01]  /*0350*/  LDC.64 R2, c[0x0][0x210] ;  /* 0x00008400ff027b82 */ /* 0x000e220000000a00 */
[----:B------:R-:W-:Y:S01]  /*0360*/  FMUL R9, R6, R9 ;  /* 0x0000000906097220 */ /* 0x000fe20000400000 */
[----:B------:R-:W-:-:S03]  /*0370*/  FMUL R8, R7, R8 ;  /* 0x0000000807087220 */ /* 0x000fc60000400000 */
[----:B----4-:R-:W-:Y:S01]  /*0380*/  FFMA R10, R10, R9, R12 ;  /* 0x000000090a0a7223 */ /* 0x010fe2000000000c */
[----:B------:R-:W-:-:S04]  /*0390*/  FFMA R11, R11, R8, R13 ;  /* 0x000000080b0b7223 */ /* 0x000fc8000000000d */
[----:B------:R-:W-:Y:S02]  /*03a0*/  FSETP.GT.AND P0, PT, R10, RZ, PT ;  /* 0x000000ff0a00720b */ /* 0x000fe40003f04000 */
[----:B------:R-:W-:-:S11]  /*03b0*/  FSETP.GT.AND P1, PT, R11, RZ, PT ;  /* 0x000000ff0b00720b */ /* 0x000fd60003f24000 */
[----:B-----5:R-:W-:Y:S01]  /*03c0*/  @!P0 FMUL R10, R4, R10 ;  /* 0x0000000a040a8220 */ /* 0x020fe20000400000 */
[----:B0-----:R-:W-:-:S04]  /*03d0*/  IMAD.WIDE R2, R0, 0x4, R2 ;  /* 0x0000000400027825 */ /* 0x001fc800078e0202 */
[----:B------:R-:W-:-:S05]  /*03e0*/  @!P1 FMUL R11, R5, R11 ;  /* 0x0000000b050b9220 */ /* 0x000fca0000400000 */
[----:B------:R-:W-:Y:S01]  /*03f0*/  STG.E.64 desc[UR4][R2.64], R10 ;  /* 0x0000000a02007986 */ /* 0x000fe2000c101b04 */
[----:B------:R-:W-:Y:S05]  /*0400*/  EXIT ;  /* 0x000000000000794d */ /* 0x000fea0003800000 */
.L_x_0:
[----:B------:R-:W-:-:S00]  /*0410*/  BRA `(.L_x_0) ;  /* 0xfffffffc00fc7947 */ /* 0x000fc0000383ffff */
[----:B------:R-:W-:-:S00]  /*0420*/  NOP ;  /* 0x0000000000007918 */ /* 0x000fc00000000000 */
        /* <DEDUP_REMOVED lines=13> */
.L_x_1:


//--------------------- .nv.global.init           --------------------------
	.section	.nv.global.init,"aw",@progbits
.nv.global.init:
	.type		_$_str,@object
	.size		_$_str,(_$_str_$_2 - _$_str)
_$_str:
        /*0000*/ 	.byte	0x5f, 0x5f, 0x43, 0x55, 0x44, 0x41, 0x5f, 0x46, 0x54, 0x5a, 0x00
	.type		_$_str_$_2,@object
	.size		_$_str_$_2,(.L_1 - _$_str_$_2)
_$_str_$_2:
        /*000b*/ 	.byte	0x5f, 0x5f, 0x43, 0x55, 0x44, 0x41, 0x5f, 0x50, 0x52, 0x45, 0x43, 0x5f, 0x53, 0x51, 0x52, 0x54
        /*001b*/ 	.byte	0x00
.L_1:


//--------------------- .nv.constant0.triton_poi_fused__native_batch_norm_legit_no_training__prelu_kernel_5 --------------------------
	.section	.nv.constant0.triton_poi_fused__native_batch_norm_legit_no_training__prelu_kernel_5,"a",@progbits
	.sectionflags	@""
	.align	4
.nv.constant0.triton_poi_fused__native_batch_norm_legit_no_training__prelu_kernel_5:
	.zero		588
